//
// Generated by NVIDIA NVVM Compiler
//
// Compiler Build ID: CL-36424714
// Cuda compilation tools, release 13.0, V13.0.88
// Based on NVVM 20.0.0
//

.version 9.0
.target sm_100
.address_size 64

	// .globl	_Z4MultPiS_S_

.visible .entry _Z4MultPiS_S_(
	.param .u64 .ptr .align 1 _Z4MultPiS_S__param_0,
	.param .u64 .ptr .align 1 _Z4MultPiS_S__param_1,
	.param .u64 .ptr .align 1 _Z4MultPiS_S__param_2
)
{
	.reg .pred 	%p<2>;
	.reg .b32 	%r<64>;
	.reg .b64 	%rd<16>;

	ld.param.u64 	%rd6, [_Z4MultPiS_S__param_0];
	ld.param.u64 	%rd7, [_Z4MultPiS_S__param_1];
	ld.param.u64 	%rd8, [_Z4MultPiS_S__param_2];
	cvta.to.global.u64 	%rd9, %rd8;
	cvta.to.global.u64 	%rd10, %rd6;
	cvta.to.global.u64 	%rd11, %rd7;
	mov.u32 	%r10, %ntid.x;
	mov.u32 	%r11, %ctaid.x;
	mov.u32 	%r12, %tid.x;
	mad.lo.s32 	%r13, %r10, %r11, %r12;
	mul.lo.s32 	%r61, %r13, 25600;
	mul.wide.s32 	%rd12, %r13, 4;
	add.s64 	%rd1, %rd9, %rd12;
	ld.global.u32 	%r62, [%rd1];
	add.s64 	%rd2, %rd11, 32;
	add.s64 	%rd15, %rd10, 32;
	mov.b32 	%r63, 0;
$L__BB0_1:
	mul.wide.s32 	%rd13, %r61, 4;
	add.s64 	%rd14, %rd2, %rd13;
	ld.global.u32 	%r14, [%rd14+-32];
	ld.global.u32 	%r15, [%rd15+-32];
	mad.lo.s32 	%r16, %r15, %r14, %r62;
	st.global.u32 	[%rd1], %r16;
	ld.global.u32 	%r17, [%rd14+-28];
	ld.global.u32 	%r18, [%rd15+-28];
	mad.lo.s32 	%r19, %r18, %r17, %r16;
	st.global.u32 	[%rd1], %r19;
	ld.global.u32 	%r20, [%rd14+-24];
	ld.global.u32 	%r21, [%rd15+-24];
	mad.lo.s32 	%r22, %r21, %r20, %r19;
	st.global.u32 	[%rd1], %r22;
	ld.global.u32 	%r23, [%rd14+-20];
	ld.global.u32 	%r24, [%rd15+-20];
	mad.lo.s32 	%r25, %r24, %r23, %r22;
	st.global.u32 	[%rd1], %r25;
	ld.global.u32 	%r26, [%rd14+-16];
	ld.global.u32 	%r27, [%rd15+-16];
	mad.lo.s32 	%r28, %r27, %r26, %r25;
	st.global.u32 	[%rd1], %r28;
	ld.global.u32 	%r29, [%rd14+-12];
	ld.global.u32 	%r30, [%rd15+-12];
	mad.lo.s32 	%r31, %r30, %r29, %r28;
	st.global.u32 	[%rd1], %r31;
	ld.global.u32 	%r32, [%rd14+-8];
	ld.global.u32 	%r33, [%rd15+-8];
	mad.lo.s32 	%r34, %r33, %r32, %r31;
	st.global.u32 	[%rd1], %r34;
	ld.global.u32 	%r35, [%rd14+-4];
	ld.global.u32 	%r36, [%rd15+-4];
	mad.lo.s32 	%r37, %r36, %r35, %r34;
	st.global.u32 	[%rd1], %r37;
	ld.global.u32 	%r38, [%rd14];
	ld.global.u32 	%r39, [%rd15];
	mad.lo.s32 	%r40, %r39, %r38, %r37;
	st.global.u32 	[%rd1], %r40;
	ld.global.u32 	%r41, [%rd14+4];
	ld.global.u32 	%r42, [%rd15+4];
	mad.lo.s32 	%r43, %r42, %r41, %r40;
	st.global.u32 	[%rd1], %r43;
	ld.global.u32 	%r44, [%rd14+8];
	ld.global.u32 	%r45, [%rd15+8];
	mad.lo.s32 	%r46, %r45, %r44, %r43;
	st.global.u32 	[%rd1], %r46;
	ld.global.u32 	%r47, [%rd14+12];
	ld.global.u32 	%r48, [%rd15+12];
	mad.lo.s32 	%r49, %r48, %r47, %r46;
	st.global.u32 	[%rd1], %r49;
	ld.global.u32 	%r50, [%rd14+16];
	ld.global.u32 	%r51, [%rd15+16];
	mad.lo.s32 	%r52, %r51, %r50, %r49;
	st.global.u32 	[%rd1], %r52;
	ld.global.u32 	%r53, [%rd14+20];
	ld.global.u32 	%r54, [%rd15+20];
	mad.lo.s32 	%r55, %r54, %r53, %r52;
	st.global.u32 	[%rd1], %r55;
	ld.global.u32 	%r56, [%rd14+24];
	ld.global.u32 	%r57, [%rd15+24];
	mad.lo.s32 	%r58, %r57, %r56, %r55;
	st.global.u32 	[%rd1], %r58;
	ld.global.u32 	%r59, [%rd14+28];
	ld.global.u32 	%r60, [%rd15+28];
	mad.lo.s32 	%r62, %r60, %r59, %r58;
	st.global.u32 	[%rd1], %r62;
	add.s32 	%r63, %r63, 16;
	add.s32 	%r61, %r61, 16;
	add.s64 	%rd15, %rd15, 64;
	setp.ne.s32 	%p1, %r63, 25600;
	@%p1 bra 	$L__BB0_1;
	ret;

}


// ===== COMPILED SASS (sm_100) =====

	.target	sm_100

	.elftype	@"ET_EXEC"


//--------------------- .note.nv.tkinfo           --------------------------
	.section	.note.nv.tkinfo,"",@"SHT_NOTE"
	.sectionflags	@"SHF_NOTE_NV_TKINFO"
	.tkinfo
        /*0018*/ 	.word	0x00000002
        /*0030*/ 	.string	""
        /*0030*/ 	.string	"ptxas"
        /*0030*/ 	.string	"Cuda compilation tools, release 13.0, V13.0.88"
        /*0030*/ 	.string	"Build cuda_13.0.r13.0/compiler.36424714_0"
        /*0030*/ 	.string	"-arch sm_100 -m 64 "



//--------------------- .note.nv.cuinfo           --------------------------
	.section	.note.nv.cuinfo,"",@"SHT_NOTE"
	.sectionflags	@"SHF_NOTE_NV_CUINFO"
        /*0018*/ 	.short	0x0002
        /*001a*/ 	.short	0x0064
        /*001c*/ 	.short	0x0082
	.zero		2


//--------------------- .nv.info                  --------------------------
	.section	.nv.info,"",@"SHT_CUDA_INFO"
	.align	4


	//----- nvinfo : EIATTR_REGCOUNT
	.align		4
        /*0000*/ 	.byte	0x04, 0x2f
        /*0002*/ 	.short	(.L_1 - .L_0)
	.align		4
.L_0:
        /*0004*/ 	.word	index@(_Z4MultPiS_S_)
        /*0008*/ 	.word	0x00000010


	//----- nvinfo : EIATTR_FRAME_SIZE
	.align		4
.L_1:
        /*000c*/ 	.byte	0x04, 0x11
        /*000e*/ 	.short	(.L_3 - .L_2)
	.align		4
.L_2:
        /*0010*/ 	.word	index@(_Z4MultPiS_S_)
        /*0014*/ 	.word	0x00000000


	//----- nvinfo : EIATTR_MIN_STACK_SIZE
	.align		4
.L_3:
        /*0018*/ 	.byte	0x04, 0x12
        /*001a*/ 	.short	(.L_5 - .L_4)
	.align		4
.L_4:
        /*001c*/ 	.word	index@(_Z4MultPiS_S_)
        /*0020*/ 	.word	0x00000000
.L_5:


//--------------------- .nv.compat                --------------------------
	.section	.nv.compat,"",@"SHT_CUDA_COMPAT_INFO"
	.align	4
        /*0000*/ 	.byte	0x02, 0x09, 0x00, 0x00, 0x02, 0x02, 0x01, 0x00, 0x02, 0x05, 0x05, 0x00, 0x03, 0x07, 0x01, 0x01
        /*0010*/ 	.byte	0x02, 0x03, 0x00, 0x00, 0x02, 0x06, 0x01, 0x00, 0x04, 0x0b, 0x08, 0x00, 0x09, 0x00, 0x00, 0x00
        /*0020*/ 	.byte	0x00, 0x00, 0x00, 0x00


//--------------------- .nv.info._Z4MultPiS_S_    --------------------------
	.section	.nv.info._Z4MultPiS_S_,"",@"SHT_CUDA_INFO"
	.sectionflags	@""
	.align	4


	//----- nvinfo : EIATTR_CUDA_API_VERSION
	.align		4
        /*0000*/ 	.byte	0x04, 0x37
        /*0002*/ 	.short	(.L_7 - .L_6)
.L_6:
        /*0004*/ 	.word	0x00000082


	//----- nvinfo : EIATTR_KPARAM_INFO
	.align		4
.L_7:
        /*0008*/ 	.byte	0x04, 0x17
        /*000a*/ 	.short	(.L_9 - .L_8)
.L_8:
        /*000c*/ 	.word	0x00000000
        /*0010*/ 	.short	0x0002
        /*0012*/ 	.short	0x0010
        /*0014*/ 	.byte	0x00, 0xf5, 0x21, 0x00


	//----- nvinfo : EIATTR_KPARAM_INFO
	.align		4
.L_9:
        /*0018*/ 	.byte	0x04, 0x17
        /*001a*/ 	.short	(.L_11 - .L_10)
.L_10:
        /*001c*/ 	.word	0x00000000
        /*0020*/ 	.short	0x0001
        /*0022*/ 	.short	0x0008
        /*0024*/ 	.byte	0x00, 0xf5, 0x21, 0x00


	//----- nvinfo : EIATTR_KPARAM_INFO
	.align		4
.L_11:
        /*0028*/ 	.byte	0x04, 0x17
        /*002a*/ 	.short	(.L_13 - .L_12)
.L_12:
        /*002c*/ 	.word	0x00000000
        /*0030*/ 	.short	0x0000
        /*0032*/ 	.short	0x0000
        /*0034*/ 	.byte	0x00, 0xf5, 0x21, 0x00


	//----- nvinfo : EIATTR_SPARSE_MMA_MASK
	.align		4
.L_13:
        /*0038*/ 	.byte	0x03, 0x50
        /*003a*/ 	.short	0x0000


	//----- nvinfo : EIATTR_MAXREG_COUNT
	.align		4
        /*003c*/ 	.byte	0x03, 0x1b
        /*003e*/ 	.short	0x00ff


	//----- nvinfo : EIATTR_MERCURY_ISA_VERSION
	.align		4
        /*0040*/ 	.byte	0x03, 0x5f
        /*0042*/ 	.short	0x0101


	//----- nvinfo : EIATTR_VRC_CTA_INIT_COUNT
	.align		4
        /*0044*/ 	.byte	0x02, 0x4a
	.zero		1
	.zero		1


	//----- nvinfo : EIATTR_EXIT_INSTR_OFFSETS
	.align		4
        /*0048*/ 	.byte	0x04, 0x1c
        /*004a*/ 	.short	(.L_15 - .L_14)


	//   ....[0]....
.L_14:
        /*004c*/ 	.word	0x000005d0


	//----- nvinfo : EIATTR_CBANK_PARAM_SIZE
	.align		4
.L_15:
        /*0050*/ 	.byte	0x03, 0x19
        /*0052*/ 	.short	0x0018


	//----- nvinfo : EIATTR_PARAM_CBANK
	.align		4
        /*0054*/ 	.byte	0x04, 0x0a
        /*0056*/ 	.short	(.L_17 - .L_16)
	.align		4
.L_16:
        /*0058*/ 	.word	index@(.nv.constant0._Z4MultPiS_S_)
        /*005c*/ 	.short	0x0380
        /*005e*/ 	.short	0x0018


	//----- nvinfo : EIATTR_SW_WAR
	.align		4
.L_17:
        /*0060*/ 	.byte	0x04, 0x36
        /*0062*/ 	.short	(.L_19 - .L_18)
.L_18:
        /*0064*/ 	.word	0x00000008
.L_19:


//--------------------- .nv.callgraph             --------------------------
	.section	.nv.callgraph,"",@"SHT_CUDA_CALLGRAPH"
	.align	4
	.sectionentsize	8
	.align		4
        /*0000*/ 	.word	0x00000000
	.align		4
        /*0004*/ 	.word	0xffffffff
	.align		4
        /*0008*/ 	.word	0x00000000
	.align		4
        /*000c*/ 	.word	0xfffffffe
	.align		4
        /*0010*/ 	.word	0x00000000
	.align		4
        /*0014*/ 	.word	0xfffffffd
	.align		4
        /*0018*/ 	.word	0x00000000
	.align		4
        /*001c*/ 	.word	0xfffffffc


//--------------------- .text._Z4MultPiS_S_       --------------------------
	.section	.text._Z4MultPiS_S_,"ax",@progbits
	.align	128
        .global         _Z4MultPiS_S_
        .type           _Z4MultPiS_S_,@function
        .size           _Z4MultPiS_S_,(.L_x_2 - _Z4MultPiS_S_)
        .other          _Z4MultPiS_S_,@"STO_CUDA_ENTRY STV_DEFAULT"
_Z4MultPiS_S_:
.text._Z4MultPiS_S_:
[----:B------:R-:W-:Y:S01]  /*0000*/  LDC R1, c[0x0][0x37c] ;  /* 0x0000df00ff017b82 */ /* 0x000fe20000000800 */
[----:B------:R-:W0:Y:S07]  /*0010*/  S2R R5, SR_CTAID.X ;  /* 0x0000000000057919 */ /* 0x000e2e0000002500 */
[----:B------:R-:W1:Y:S01]  /*0020*/  LDC.64 R2, c[0x0][0x390] ;  /* 0x0000e400ff027b82 */ /* 0x000e620000000a00 */
[----:B------:R-:W0:Y:S01]  /*0030*/  LDCU UR4, c[0x0][0x360] ;  /* 0x00006c00ff0477ac */ /* 0x000e220008000800 */
[----:B------:R-:W0:Y:S01]  /*0040*/  S2R R0, SR_TID.X ;  /* 0x0000000000007919 */ /* 0x000e220000002100 */
[----:B------:R-:W2:Y:S01]  /*0050*/  LDCU.64 UR8, c[0x0][0x358] ;  /* 0x00006b00ff0877ac */ /* 0x000ea20008000a00 */
[----:B0-----:R-:W-:Y:S01]  /*0060*/  IMAD R5, R5, UR4, R0 ;  /* 0x0000000405057c24 */ /* 0x001fe2000f8e0200 */
[----:B------:R-:W0:Y:S03]  /*0070*/  LDCU.128 UR4, c[0x0][0x380] ;  /* 0x00007000ff0477ac */ /* 0x000e260008000c00 */
[----:B-1----:R-:W-:-:S05]  /*0080*/  IMAD.WIDE R2, R5, 0x4, R2 ;  /* 0x0000000405027825 */ /* 0x002fca00078e0202 */
[----:B--2---:R1:W5:Y:S01]  /*0090*/  LDG.E R9, desc[UR8][R2.64] ;  /* 0x0000000802097981 */ /* 0x004362000c1e1900 */
[----:B------:R-:W-:Y:S01]  /*00a0*/  IMAD R0, R5, 0x6400, RZ ;  /* 0x0000640005007824 */ /* 0x000fe200078e02ff */
[----:B0-----:R-:W-:Y:S02]  /*00b0*/  UIADD3 UR4, UP1, UPT, UR4, 0x20, URZ ;  /* 0x0000002004047890 */ /* 0x001fe4000ff3e0ff */
[----:B------:R-:W-:Y:S02]  /*00c0*/  UIADD3 UR6, UP0, UPT, UR6, 0x20, URZ ;  /* 0x0000002006067890 */ /* 0x000fe4000ff1e0ff */
[----:B------:R-:W-:Y:S02]  /*00d0*/  UIADD3.X UR5, UPT, UPT, URZ, UR5, URZ, UP1, !UPT ;  /* 0x00000005ff057290 */ /* 0x000fe40008ffe4ff */
[----:B------:R-:W-:Y:S01]  /*00e0*/  MOV R8, UR4 ;  /* 0x0000000400087c02 */ /* 0x000fe20008000f00 */
[----:B------:R-:W-:Y:S01]  /*00f0*/  UIADD3.X UR7, UPT, UPT, URZ, UR7, URZ, UP0, !UPT ;  /* 0x00000007ff077290 */ /* 0x000fe200087fe4ff */
[----:B------:R-:W-:-:S02]  /*0100*/  UMOV UR4, URZ ;  /* 0x000000ff00047c82 */ /* 0x000fc40008000000 */
[----:B-1----:R-:W-:-:S09]  /*0110*/  MOV R11, UR5 ;  /* 0x00000005000b7c02 */ /* 0x002fd20008000f00 */
.L_x_0:
[----:B------:R-:W-:Y:S02]  /*0120*/  MOV R6, UR6 ;  /* 0x0000000600067c02 */ /* 0x000fe40008000f00 */
[----:B------:R-:W-:Y:S02]  /*0130*/  MOV R7, UR7 ;  /* 0x0000000700077c02 */ /* 0x000fe40008000f00 */
[----:B------:R-:W-:Y:S02]  /*0140*/  MOV R4, R8 ;  /* 0x0000000800047202 */ /* 0x000fe40000000f00 */
[----:B------:R-:W-:Y:S01]  /*0150*/  MOV R5, R11 ;  /* 0x0000000b00057202 */ /* 0x000fe20000000f00 */
[----:B------:R-:W-:-:S04]  /*0160*/  IMAD.WIDE R6, R0, 0x4, R6 ;  /* 0x0000000400067825 */ /* 0x000fc800078e0206 */
[----:B--2---:R-:W2:Y:S04]  /*0170*/  LDG.E R10, desc[UR8][R4.64+-0x20] ;  /* 0xffffe008040a7981 */ /* 0x004ea8000c1e1900 */
[----:B------:R-:W2:Y:S02]  /*0180*/  LDG.E R8, desc[UR8][R6.64+-0x20] ;  /* 0xffffe00806087981 */ /* 0x000ea4000c1e1900 */
[----:B--2--5:R-:W-:-:S05]  /*0190*/  IMAD R9, R8, R10, R9 ;  /* 0x0000000a08097224 */ /* 0x024fca00078e0209 */
[----:B------:R0:W-:Y:S04]  /*01a0*/  STG.E desc[UR8][R2.64], R9 ;  /* 0x0000000902007986 */ /* 0x0001e8000c101908 */
[----:B------:R-:W2:Y:S04]  /*01b0*/  LDG.E R8, desc[UR8][R6.64+-0x1c] ;  /* 0xffffe40806087981 */ /* 0x000ea8000c1e1900 */
[----:B------:R-:W2:Y:S02]  /*01c0*/  LDG.E R10, desc[UR8][R4.64+-0x1c] ;  /* 0xffffe408040a7981 */ /* 0x000ea4000c1e1900 */
[----:B--2---:R-:W-:-:S05]  /*01d0*/  IMAD R11, R8, R10, R9 ;  /* 0x0000000a080b7224 */ /* 0x004fca00078e0209 */
[----:B------:R1:W-:Y:S04]  /*01e0*/  STG.E desc[UR8][R2.64], R11 ;  /* 0x0000000b02007986 */ /* 0x0003e8000c101908 */
[----:B------:R-:W2:Y:S04]  /*01f0*/  LDG.E R8, desc[UR8][R6.64+-0x18] ;  /* 0xffffe80806087981 */ /* 0x000ea8000c1e1900 */
[----:B------:R-:W2:Y:S02]  /*0200*/  LDG.E R10, desc[UR8][R4.64+-0x18] ;  /* 0xffffe808040a7981 */ /* 0x000ea4000c1e1900 */
[----:B--2---:R-:W-:-:S05]  /*0210*/  IMAD R13, R8, R10, R11 ;  /* 0x0000000a080d7224 */ /* 0x004fca00078e020b */
[----:B------:R2:W-:Y:S04]  /*0220*/  STG.E desc[UR8][R2.64], R13 ;  /* 0x0000000d02007986 */ /* 0x0005e8000c101908 */
[----:B------:R-:W0:Y:S04]  /*0230*/  LDG.E R8, desc[UR8][R6.64+-0x14] ;  /* 0xffffec0806087981 */ /* 0x000e28000c1e1900 */
[----:B------:R-:W0:Y:S02]  /*0240*/  LDG.E R10, desc[UR8][R4.64+-0x14] ;  /* 0xffffec08040a7981 */ /* 0x000e24000c1e1900 */
[----:B0-----:R-:W-:-:S05]  /*0250*/  IMAD R9, R8, R10, R13 ;  /* 0x0000000a08097224 */ /* 0x001fca00078e020d */
[----:B------:R0:W-:Y:S04]  /*0260*/  STG.E desc[UR8][R2.64], R9 ;  /* 0x0000000902007986 */ /* 0x0001e8000c101908 */
[----:B------:R-:W1:Y:S04]  /*0270*/  LDG.E R8, desc[UR8][R6.64+-0x10] ;  /* 0xfffff00806087981 */ /* 0x000e68000c1e1900 */
[----:B------:R-:W1:Y:S02]  /*0280*/  LDG.E R10, desc[UR8][R4.64+-0x10] ;  /* 0xfffff008040a7981 */ /* 0x000e64000c1e1900 */
[----:B-1----:R-:W-:-:S05]  /*0290*/  IMAD R11, R8, R10, R9 ;  /* 0x0000000a080b7224 */ /* 0x002fca00078e0209 */
        /* <DEDUP_REMOVED lines=42> */
[----:B------:R-:W0:Y:S01]  /*0540*/  LDG.E R10, desc[UR8][R4.64+0x1c] ;  /* 0x00001c08040a7981 */ /* 0x000e22000c1e1900 */
[----:B------:R-:W-:Y:S01]  /*0550*/  UIADD3 UR4, UPT, UPT, UR4, 0x10, URZ ;  /* 0x0000001004047890 */ /* 0x000fe2000fffe0ff */
[----:B------:R-:W-:-:S03]  /*0560*/  IADD3 R0, PT, PT, R0, 0x10, RZ ;  /* 0x0000001000007810 */ /* 0x000fc60007ffe0ff */
[----:B------:R-:W-:Y:S01]  /*0570*/  UISETP.NE.AND UP0, UPT, UR4, 0x6400, UPT ;  /* 0x000064000400788c */ /* 0x000fe2000bf05270 */
[----:B0-----:R-:W-:Y:S01]  /*0580*/  IMAD R9, R8, R10, R13 ;  /* 0x0000000a08097224 */ /* 0x001fe200078e020d */
[----:B------:R-:W-:-:S04]  /*0590*/  IADD3 R8, P0, PT, R4, 0x40, RZ ;  /* 0x0000004004087810 */ /* 0x000fc80007f1e0ff */
[----:B------:R2:W-:Y:S01]  /*05a0*/  STG.E desc[UR8][R2.64], R9 ;  /* 0x0000000902007986 */ /* 0x0005e2000c101908 */
[----:B-1----:R-:W-:Y:S02]  /*05b0*/  IADD3.X R11, PT, PT, RZ, R5, RZ, P0, !PT ;  /* 0x00000005ff0b7210 */ /* 0x002fe400007fe4ff */
[----:B------:R-:W-:Y:S06]  /*05c0*/  BRA.U UP0, `(.L_x_0) ;  /* 0xfffffff900d47547 */ /* 0x000fec000b83ffff */
[----:B------:R-:W-:Y:S05]  /*05d0*/  EXIT ;  /* 0x000000000000794d */ /* 0x000fea0003800000 */
.L_x_1:
[----:B------:R-:W-:-:S00]  /*05e0*/  BRA `(.L_x_1) ;  /* 0xfffffffc00fc7947 */ /* 0x000fc0000383ffff */
[----:B------:R-:W-:-:S00]  /*05f0*/  NOP ;  /* 0x0000000000007918 */ /* 0x000fc00000000000 */
        /* <DEDUP_REMOVED lines=8> */
.L_x_2:


//--------------------- .nv.shared.reserved.0     --------------------------
	.section	.nv.shared.reserved.0,"aw",@nobits
	.weak		__nv_reservedSMEM_offset_0_alias
	.size		__nv_reservedSMEM_offset_0_alias, 0, 64
	.other		__nv_reservedSMEM_offset_0_alias,@"STO_CUDA_RESERVED_SHARED STV_DEFAULT"
__nv_reservedSMEM_offset_0_alias:
	.zero		0
	.zero		64


//--------------------- .nv.constant0._Z4MultPiS_S_ --------------------------
	.section	.nv.constant0._Z4MultPiS_S_,"a",@progbits
	.sectionflags	@""
	.align	4
.nv.constant0._Z4MultPiS_S_:
	.zero		920


//--------------------- SYMBOLS --------------------------

	.type		.nv.reservedSmem.offset0,@object
	.size		.nv.reservedSmem.offset0,0x4
